	.headerflags	@"EF_CUDA_TEXMODE_UNIFIED EF_CUDA_64BIT_ADDRESS EF_CUDA_ACCELERATORS EF_CUDA_SM90 EF_CUDA_VIRTUAL_SM(EF_CUDA_SM90)"
	.elftype	@"ET_EXEC"


//--------------------- .nv.info                  --------------------------
	.section	.nv.info,"",@"SHT_CUDA_INFO"
	.align	4


	//----- nvinfo : EIATTR_REGCOUNT
	.align		4
        /*0000*/ 	.byte	0x04, 0x2f
        /*0002*/ 	.short	(.L_2 - .L_1)
	.align		4
.L_1:
        /*0004*/ 	.word	index@(triton_poi_fused_abs_add_clamp_exp_log1p_mul_neg_pow_rsub_sigmoid_sub_0)
        /*0008*/ 	.word	0x0000001a


	//----- nvinfo : EIATTR_MIN_STACK_SIZE
	.align		4
.L_2:
        /*000c*/ 	.byte	0x04, 0x12
        /*000e*/ 	.short	(.L_4 - .L_3)
	.align		4
.L_3:
        /*0010*/ 	.word	index@(triton_poi_fused_abs_add_clamp_exp_log1p_mul_neg_pow_rsub_sigmoid_sub_0)
        /*0014*/ 	.word	0x00000000


	//----- nvinfo : EIATTR_FRAME_SIZE
	.align		4
.L_4:
        /*0018*/ 	.byte	0x04, 0x11
        /*001a*/ 	.short	(.L_6 - .L_5)
	.align		4
.L_5:
        /*001c*/ 	.word	index@(triton_poi_fused_abs_add_clamp_exp_log1p_mul_neg_pow_rsub_sigmoid_sub_0)
        /*0020*/ 	.word	0x00000000


	//----- nvinfo : EIATTR_MIN_STACK_SIZE
	.align		4
.L_6:
        /*0024*/ 	.byte	0x04, 0x12
        /*0026*/ 	.short	(.L_8 - .L_7)
	.align		4
.L_7:
        /*0028*/ 	.word	index@(triton_poi_fused_abs_add_clamp_exp_log1p_mul_neg_pow_rsub_sigmoid_sub_0)
        /*002c*/ 	.word	0x00000000
.L_8:


//--------------------- .nv.info.triton_poi_fused_abs_add_clamp_exp_log1p_mul_neg_pow_rsub_sigmoid_sub_0 --------------------------
	.section	.nv.info.triton_poi_fused_abs_add_clamp_exp_log1p_mul_neg_pow_rsub_sigmoid_sub_0,"",@"SHT_CUDA_INFO"
	.sectionflags	@""
	.align	4


	//----- nvinfo : EIATTR_CUDA_API_VERSION
	.align		4
        /*0000*/ 	.byte	0x04, 0x37
        /*0002*/ 	.short	(.L_10 - .L_9)
.L_9:
        /*0004*/ 	.word	0x0000007c


	//----- nvinfo : EIATTR_KPARAM_INFO
	.align		4
.L_10:
        /*0008*/ 	.byte	0x04, 0x17
        /*000a*/ 	.short	(.L_12 - .L_11)
.L_11:
        /*000c*/ 	.word	0x00000000
        /*0010*/ 	.short	0x0004
        /*0012*/ 	.short	0x0020
        /*0014*/ 	.byte	0x00, 0xf0, 0x11, 0x00


	//----- nvinfo : EIATTR_KPARAM_INFO
	.align		4
.L_12:
        /*0018*/ 	.byte	0x04, 0x17
        /*001a*/ 	.short	(.L_14 - .L_13)
.L_13:
        /*001c*/ 	.word	0x00000000
        /*0020*/ 	.short	0x0003
        /*0022*/ 	.short	0x0018
        /*0024*/ 	.byte	0x00, 0xf4, 0x21, 0x00


	//----- nvinfo : EIATTR_KPARAM_INFO
	.align		4
.L_14:
        /*0028*/ 	.byte	0x04, 0x17
        /*002a*/ 	.short	(.L_16 - .L_15)
.L_15:
        /*002c*/ 	.word	0x00000000
        /*0030*/ 	.short	0x0002
        /*0032*/ 	.short	0x0010
        /*0034*/ 	.byte	0x00, 0xf4, 0x21, 0x00


	//----- nvinfo : EIATTR_KPARAM_INFO
	.align		4
.L_16:
        /*0038*/ 	.byte	0x04, 0x17
        /*003a*/ 	.short	(.L_18 - .L_17)
.L_17:
        /*003c*/ 	.word	0x00000000
        /*0040*/ 	.short	0x0001
        /*0042*/ 	.short	0x0008
        /*0044*/ 	.byte	0x00, 0xf4, 0x21, 0x00


	//----- nvinfo : EIATTR_KPARAM_INFO
	.align		4
.L_18:
        /*0048*/ 	.byte	0x04, 0x17
        /*004a*/ 	.short	(.L_20 - .L_19)
.L_19:
        /*004c*/ 	.word	0x00000000
        /*0050*/ 	.short	0x0000
        /*0052*/ 	.short	0x0000
        /*0054*/ 	.byte	0x00, 0xf4, 0x21, 0x00


	//----- nvinfo : EIATTR_SPARSE_MMA_MASK
	.align		4
.L_20:
        /*0058*/ 	.byte	0x03, 0x50
        /*005a*/ 	.short	0x0000


	//----- nvinfo : EIATTR_MAXREG_COUNT
	.align		4
        /*005c*/ 	.byte	0x03, 0x1b
        /*005e*/ 	.short	0x00ff


	//----- nvinfo : EIATTR_EXIT_INSTR_OFFSETS
	.align		4
        /*0060*/ 	.byte	0x04, 0x1c
        /*0062*/ 	.short	(.L_22 - .L_21)


	//   ....[0]....
.L_21:
        /*0064*/ 	.word	0x00000940


	//   ....[1]....
        /*0068*/ 	.word	0x00000960


	//----- nvinfo : EIATTR_REQNTID
	.align		4
.L_22:
        /*006c*/ 	.byte	0x04, 0x10
        /*006e*/ 	.short	(.L_24 - .L_23)
.L_23:
        /*0070*/ 	.word	0x00000080
        /*0074*/ 	.word	0x00000001
        /*0078*/ 	.word	0x00000001


	//----- nvinfo : EIATTR_CRS_STACK_SIZE
	.align		4
.L_24:
        /*007c*/ 	.byte	0x04, 0x1e
        /*007e*/ 	.short	(.L_26 - .L_25)
.L_25:
        /*0080*/ 	.word	0x00000000


	//----- nvinfo : EIATTR_CBANK_PARAM_SIZE
	.align		4
.L_26:
        /*0084*/ 	.byte	0x03, 0x19
        /*0086*/ 	.short	0x0024


	//----- nvinfo : EIATTR_PARAM_CBANK
	.align		4
        /*0088*/ 	.byte	0x04, 0x0a
        /*008a*/ 	.short	(.L_28 - .L_27)
	.align		4
.L_27:
        /*008c*/ 	.word	index@(.nv.constant0.triton_poi_fused_abs_add_clamp_exp_log1p_mul_neg_pow_rsub_sigmoid_sub_0)
        /*0090*/ 	.short	0x0210
        /*0092*/ 	.short	0x0024


	//----- nvinfo : EIATTR_SW_WAR
	.align		4
.L_28:
        /*0094*/ 	.byte	0x04, 0x36
        /*0096*/ 	.short	(.L_30 - .L_29)
.L_29:
        /*0098*/ 	.word	0x00000008
.L_30:


//--------------------- .nv.callgraph             --------------------------
	.section	.nv.callgraph,"",@"SHT_CUDA_CALLGRAPH"
	.align	4
	.sectionentsize	8
	.align		4
        /*0000*/ 	.word	0x00000000
	.align		4
        /*0004*/ 	.word	0xffffffff
	.align		4
        /*0008*/ 	.word	0x00000000
	.align		4
        /*000c*/ 	.word	0xfffffffe
	.align		4
        /*0010*/ 	.word	0x00000000
	.align		4
        /*0014*/ 	.word	0xfffffffd
	.align		4
        /*0018*/ 	.word	0x00000000
	.align		4
        /*001c*/ 	.word	0xfffffffc


//--------------------- .nv.constant4             --------------------------
	.section	.nv.constant4,"a",@progbits
	.align	8
	.align		8
.nv.constant4:
        /*0000*/ 	.dword	_$_str


//--------------------- .text.triton_poi_fused_abs_add_clamp_exp_log1p_mul_neg_pow_rsub_sigmoid_sub_0 --------------------------
	.section	.text.triton_poi_fused_abs_add_clamp_exp_log1p_mul_neg_pow_rsub_sigmoid_sub_0,"ax",@progbits
	.align	128
        .global         triton_poi_fused_abs_add_clamp_exp_log1p_mul_neg_pow_rsub_sigmoid_sub_0
        .type           triton_poi_fused_abs_add_clamp_exp_log1p_mul_neg_pow_rsub_sigmoid_sub_0,@function
        .size           triton_poi_fused_abs_add_clamp_exp_log1p_mul_neg_pow_rsub_sigmoid_sub_0,(.L_x_5 - triton_poi_fused_abs_add_clamp_exp_log1p_mul_neg_pow_rsub_sigmoid_sub_0)
        .other          triton_poi_fused_abs_add_clamp_exp_log1p_mul_neg_pow_rsub_sigmoid_sub_0,@"STO_CUDA_ENTRY STV_DEFAULT"
triton_poi_fused_abs_add_clamp_exp_log1p_mul_neg_pow_rsub_sigmoid_sub_0:
.text.triton_poi_fused_abs_add_clamp_exp_log1p_mul_neg_pow_rsub_sigmoid_sub_0:
[----:B------:R-:W0:Y:S01]  /*0000*/  LDC R1, c[0x0][0x28] ;  /* 0x00000a00ff017b82 */ /* 0x000e220000000800 */
[----:B------:R-:W1:Y:S07]  /*0010*/  S2R R0, SR_TID.X ;  /* 0x0000000000007919 */ /* 0x000e6e0000002100 */
[----:B------:R-:W2:Y:S01]  /*0020*/  LDC.64 R10, c[0x0][0x218] ;  /* 0x00008600ff0a7b82 */ /* 0x000ea20000000a00 */
[----:B------:R-:W-:Y:S01]  /*0030*/  CS2R R6, SRZ ;  /* 0x0000000000067805 */ /* 0x000fe2000001ff00 */
[----:B------:R-:W-:Y:S01]  /*0040*/  ULDC.64 UR4, c[0x0][0x208] ;  /* 0x0000820000047ab9 */ /* 0x000fe20000000a00 */
[----:B------:R-:W3:Y:S05]  /*0050*/  S2R R3, SR_CTAID.X ;  /* 0x0000000000037919 */ /* 0x000eea0000002500 */
[----:B------:R-:W4:Y:S01]  /*0060*/  LDC.64 R8, c[0x0][0x210] ;  /* 0x00008400ff087b82 */ /* 0x000f220000000a00 */
[----:B------:R-:W-:-:S07]  /*0070*/  CS2R R4, SRZ ;  /* 0x0000000000047805 */ /* 0x000fce000001ff00 */
[----:B------:R-:W5:Y:S01]  /*0080*/  LDC.64 R12, c[0x0][0x220] ;  /* 0x00008800ff0c7b82 */ /* 0x000f620000000a00 */
[----:B-1----:R-:W-:-:S04]  /*0090*/  SHF.L.U32 R0, R0, 0x1, RZ ;  /* 0x0000000100007819 */ /* 0x002fc800000006ff */
[----:B------:R-:W-:-:S04]  /*00a0*/  LOP3.LUT R0, R0, 0xfe, RZ, 0xc0, !PT ;  /* 0x000000fe00007812 */ /* 0x000fc800078ec0ff */
[----:B---3--:R-:W-:-:S04]  /*00b0*/  LEA R0, R3, R0, 0x8 ;  /* 0x0000000003007211 */ /* 0x008fc800078e40ff */
[C---:B------:R-:W-:Y:S01]  /*00c0*/  ISETP.GE.AND P0, PT, R0.reuse, 0x100, PT ;  /* 0x000001000000780c */ /* 0x040fe20003f06270 */
[----:B--2---:R-:W-:-:S12]  /*00d0*/  IMAD.WIDE R10, R0, 0x4, R10 ;  /* 0x00000004000a7825 */ /* 0x004fd800078e020a */
[----:B------:R-:W2:Y:S01]  /*00e0*/  @!P0 LDG.E.64 R6, desc[UR4][R10.64] ;  /* 0x000000040a068981 */ /* 0x000ea2000c1e1b00 */
[----:B----4-:R-:W-:-:S05]  /*00f0*/  IMAD.WIDE R8, R0, 0x4, R8 ;  /* 0x0000000400087825 */ /* 0x010fca00078e0208 */
[----:B------:R1:W3:Y:S01]  /*0100*/  @!P0 LDG.E.64 R4, desc[UR4][R8.64] ;  /* 0x0000000408048981 */ /* 0x0002e2000c1e1b00 */
[----:B------:R-:W-:Y:S01]  /*0110*/  CS2R R2, SRZ ;  /* 0x0000000000027805 */ /* 0x000fe2000001ff00 */
[----:B0----5:R-:W-:-:S05]  /*0120*/  IMAD.WIDE R12, R0, 0x4, R12 ;  /* 0x00000004000c7825 */ /* 0x021fca00078e020c */
[----:B------:R0:W5:Y:S01]  /*0130*/  @!P0 LDG.E.64 R2, desc[UR4][R12.64] ;  /* 0x000000040c028981 */ /* 0x000162000c1e1b00 */
[----:B------:R-:W-:Y:S01]  /*0140*/  MOV R19, 0x3d39bf78 ;  /* 0x3d39bf7800137802 */ /* 0x000fe20000000f00 */
[----:B------:R-:W-:Y:S01]  /*0150*/  BSSY B0, `(.L_x_0) ;  /* 0x000006c000007945 */ /* 0x000fe20003800000 */
[--C-:B--2---:R-:W-:Y:S01]  /*0160*/  FADD R10, RZ, -|R6|.reuse ;  /* 0xc0000006ff0a7221 */ /* 0x104fe20000000000 */
[--C-:B------:R-:W-:Y:S01]  /*0170*/  FADD R11, RZ, -R7.reuse ;  /* 0x80000007ff0b7221 */ /* 0x100fe20000000000 */
[----:B-1----:R-:W-:Y:S02]  /*0180*/  FADD R8, RZ, -|R7| ;  /* 0xc0000007ff087221 */ /* 0x002fe40000000000 */
[----:B------:R-:W-:Y:S01]  /*0190*/  FMUL R16, R10, 1.4426950216293334961 ;  /* 0x3fb8aa3b0a107820 */ /* 0x000fe20000400000 */
[----:B------:R-:W-:Y:S01]  /*01a0*/  FADD R10, RZ, -R6 ;  /* 0x80000006ff0a7221 */ /* 0x000fe20000000000 */
[----:B------:R-:W-:Y:S01]  /*01b0*/  FMUL R14, R11, 1.4426950216293334961 ;  /* 0x3fb8aa3b0b0e7820 */ /* 0x000fe20000400000 */
[----:B------:R-:W-:-:S02]  /*01c0*/  FMUL R17, R8, 1.4426950216293334961 ;  /* 0x3fb8aa3b08117820 */ /* 0x000fc40000400000 */
[----:B------:R-:W-:Y:S01]  /*01d0*/  FMUL R10, R10, 1.4426950216293334961 ;  /* 0x3fb8aa3b0a0a7820 */ /* 0x000fe20000400000 */
[----:B------:R-:W-:Y:S02]  /*01e0*/  FSETP.GEU.AND P4, PT, R16, -126, PT ;  /* 0xc2fc00001000780b */ /* 0x000fe40003f8e000 */
[----:B------:R-:W-:Y:S02]  /*01f0*/  FSETP.GEU.AND P3, PT, R14, -126, PT ;  /* 0xc2fc00000e00780b */ /* 0x000fe40003f6e000 */
[----:B------:R-:W-:Y:S02]  /*0200*/  FSETP.GEU.AND P2, PT, R10, -126, PT ;  /* 0xc2fc00000a00780b */ /* 0x000fe40003f4e000 */
[----:B------:R-:W-:-:S07]  /*0210*/  FSETP.GEU.AND P1, PT, R17, -126, PT ;  /* 0xc2fc00001100780b */ /* 0x000fce0003f2e000 */
[----:B------:R-:W-:Y:S02]  /*0220*/  @!P4 FMUL R16, R16, 0.5 ;  /* 0x3f0000001010c820 */ /* 0x000fe40000400000 */
[----:B------:R-:W-:Y:S02]  /*0230*/  @!P3 FMUL R14, R14, 0.5 ;  /* 0x3f0000000e0eb820 */ /* 0x000fe40000400000 */
[----:B------:R-:W-:Y:S01]  /*0240*/  @!P2 FMUL R10, R10, 0.5 ;  /* 0x3f0000000a0aa820 */ /* 0x000fe20000400000 */
[----:B------:R-:W1:Y:S01]  /*0250*/  MUFU.EX2 R8, R16 ;  /* 0x0000001000087308 */ /* 0x000e620000000800 */
[----:B------:R-:W-:-:S07]  /*0260*/  @!P1 FMUL R17, R17, 0.5 ;  /* 0x3f00000011119820 */ /* 0x000fce0000400000 */
[----:B------:R-:W2:Y:S01]  /*0270*/  MUFU.EX2 R11, R10 ;  /* 0x0000000a000b7308 */ /* 0x000ea20000000800 */
[----:B-1----:R-:W-:-:S07]  /*0280*/  @!P4 FMUL R8, R8, R8 ;  /* 0x000000080808c220 */ /* 0x002fce0000400000 */
[----:B0-----:R0:W1:Y:S01]  /*0290*/  MUFU.EX2 R12, R14 ;  /* 0x0000000e000c7308 */ /* 0x0010620000000800 */
[----:B--2---:R-:W-:-:S07]  /*02a0*/  @!P2 FMUL R11, R11, R11 ;  /* 0x0000000b0b0ba220 */ /* 0x004fce0000400000 */
[----:B------:R-:W2:Y:S01]  /*02b0*/  MUFU.EX2 R9, R17 ;  /* 0x0000001100097308 */ /* 0x000ea20000000800 */
[----:B0-----:R-:W-:Y:S01]  /*02c0*/  HFMA2.MMA R14, -RZ, RZ, 1.625, 0 ;  /* 0x3e800000ff0e7435 */ /* 0x001fe200000001ff */
[----:B------:R-:W-:Y:S01]  /*02d0*/  FADD R15, R11, 1 ;  /* 0x3f8000000b0f7421 */ /* 0x000fe20000000000 */
[----:B------:R-:W-:Y:S01]  /*02e0*/  FADD.FTZ.RZ R11, R8, 1 ;  /* 0x3f800000080b7421 */ /* 0x000fe2000001c000 */
[----:B-1----:R-:W-:-:S03]  /*02f0*/  @!P3 FMUL R12, R12, R12 ;  /* 0x0000000c0c0cb220 */ /* 0x002fc60000400000 */
[----:B------:R-:W-:Y:S02]  /*0300*/  FSETP.GT.AND P2, PT, R15, 8.50705917302346158658e+37, PT ;  /* 0x7e8000000f00780b */ /* 0x000fe40003f44000 */
[----:B------:R-:W-:Y:S01]  /*0310*/  IADD3 R11, R11, -0x3f400000, RZ ;  /* 0xc0c000000b0b7810 */ /* 0x000fe20007ffe0ff */
[----:B------:R-:W-:Y:S01]  /*0320*/  FADD R16, R12, 1 ;  /* 0x3f8000000c107421 */ /* 0x000fe20000000000 */
[----:B------:R-:W-:Y:S02]  /*0330*/  FSETP.GTU.AND P3, PT, R7, RZ, PT ;  /* 0x000000ff0700720b */ /* 0x000fe40003f6c000 */
[----:B------:R-:W-:Y:S01]  /*0340*/  LOP3.LUT R11, R11, 0xff800000, RZ, 0xc0, !PT ;  /* 0xff8000000b0b7812 */ /* 0x000fe200078ec0ff */
[----:B--2---:R-:W-:Y:S01]  /*0350*/  @!P1 FMUL R9, R9, R9 ;  /* 0x0000000909099220 */ /* 0x004fe20000400000 */
[----:B------:R-:W-:Y:S02]  /*0360*/  FSETP.GT.AND P1, PT, R16, 8.50705917302346158658e+37, PT ;  /* 0x7e8000001000780b */ /* 0x000fe40003f24000 */
[----:B------:R-:W-:Y:S01]  /*0370*/  IADD3 R13, -R11, 0x40800000, RZ ;  /* 0x408000000b0d7810 */ /* 0x000fe20007ffe1ff */
[----:B------:R-:W-:Y:S01]  /*0380*/  FADD.FTZ.RZ R10, R9, 1 ;  /* 0x3f800000090a7421 */ /* 0x000fe2000001c000 */
[----:B------:R-:W-:Y:S01]  /*0390*/  IADD3 R12, R8, -R11, RZ ;  /* 0x8000000b080c7210 */ /* 0x000fe20007ffe0ff */
[----:B------:R-:W-:Y:S01]  /*03a0*/  @P2 FMUL R15, R15, 0.25 ;  /* 0x3e8000000f0f2820 */ /* 0x000fe20000400000 */
[----:B------:R-:W-:Y:S01]  /*03b0*/  FSEL R20, R7, RZ, P3 ;  /* 0x000000ff07147208 */ /* 0x000fe20001800000 */
[----:B------:R-:W-:Y:S01]  /*03c0*/  FFMA.FTZ R13, R13, R14, -1 ;  /* 0xbf8000000d0d7423 */ /* 0x000fe2000001000e */
[----:B------:R-:W-:-:S02]  /*03d0*/  IADD3 R10, R10, -0x3f400000, RZ ;  /* 0xc0c000000a0a7810 */ /* 0x000fc40007ffe0ff */
[----:B------:R-:W-:Y:S01]  /*03e0*/  FSETP.GTU.AND P3, PT, R6, RZ, PT ;  /* 0x000000ff0600720b */ /* 0x000fe20003f6c000 */
[----:B------:R-:W-:Y:S01]  /*03f0*/  FADD R12, R12, R13 ;  /* 0x0000000d0c0c7221 */ /* 0x000fe20000000000 */
[----:B------:R-:W-:Y:S01]  /*0400*/  LOP3.LUT R10, R10, 0xff800000, RZ, 0xc0, !PT ;  /* 0xff8000000a0a7812 */ /* 0x000fe200078ec0ff */
[----:B------:R-:W-:Y:S01]  /*0410*/  @P1 FMUL R16, R16, 0.25 ;  /* 0x3e80000010101820 */ /* 0x000fe20000400000 */
[----:B---3--:R-:W-:Y:S01]  /*0420*/  FFMA R7, R7, -R5, R20 ;  /* 0x8000000507077223 */ /* 0x008fe20000000014 */
[----:B------:R-:W0:Y:S01]  /*0430*/  MUFU.RCP R15, R15 ;  /* 0x0000000f000f7308 */ /* 0x000e220000001000 */
[----:B------:R-:W-:Y:S02]  /*0440*/  IADD3 R17, -R10, 0x40800000, RZ ;  /* 0x408000000a117810 */ /* 0x000fe40007ffe1ff */
[----:B------:R-:W-:Y:S02]  /*0450*/  IADD3 R13, R9, -R10, RZ ;  /* 0x8000000a090d7210 */ /* 0x000fe40007ffe0ff */
[----:B------:R-:W-:Y:S01]  /*0460*/  FSEL R21, R6, RZ, P3 ;  /* 0x000000ff06157208 */ /* 0x000fe20001800000 */
[----:B------:R-:W-:Y:S01]  /*0470*/  FFMA.FTZ R18, R17, R14, -1 ;  /* 0xbf80000011127423 */ /* 0x000fe2000001000e */
[-C--:B------:R-:W-:Y:S01]  /*0480*/  FFMA.FTZ R17, R12, -R19.reuse, 0.10546888411045074463 ;  /* 0x3dd800120c117423 */ /* 0x080fe20000010813 */
[----:B------:R-:W1:Y:S01]  /*0490*/  MUFU.RCP R16, R16 ;  /* 0x0000001000107308 */ /* 0x000e620000001000 */
[----:B------:R-:W-:Y:S01]  /*04a0*/  I2FP.F32.S32 R10, R10 ;  /* 0x0000000a000a7245 */ /* 0x000fe20000201400 */
[----:B------:R-:W-:Y:S01]  /*04b0*/  FADD R13, R13, R18 ;  /* 0x000000120d0d7221 */ /* 0x000fe20000000000 */
[----:B------:R-:W-:Y:S01]  /*04c0*/  FSEL R18, R14, 1, P2 ;  /* 0x3f8000000e127808 */ /* 0x000fe20001000000 */
[----:B------:R-:W-:Y:S01]  /*04d0*/  FFMA R6, R6, -R4, R21 ;  /* 0x8000000406067223 */ /* 0x000fe20000000015 */
[----:B------:R-:W-:Y:S01]  /*04e0*/  I2FP.F32.S32 R11, R11 ;  /* 0x0000000b000b7245 */ /* 0x000fe20000201400 */
[----:B------:R-:W-:Y:S01]  /*04f0*/  FFMA.FTZ R20, R13, -R19, 0.10546888411045074463 ;  /* 0x3dd800120d147423 */ /* 0x000fe20000010813 */
[----:B------:R-:W-:Y:S01]  /*0500*/  FFMA.FTZ R19, R12, R17, -0.13229703903198242188 ;  /* 0xbe0778e00c137423 */ /* 0x000fe20000010011 */
[----:B------:R-:W-:Y:S01]  /*0510*/  FSEL R17, R14, 1, P1 ;  /* 0x3f8000000e117808 */ /* 0x000fe20000800000 */
[----:B0-----:R-:W-:Y:S01]  /*0520*/  FMUL R15, R15, R18 ;  /* 0x000000120f0f7220 */ /* 0x001fe20000400000 */
[----:B------:R-:W-:Y:S01]  /*0530*/  FFMA.FTZ R20, R13, R20, -0.13229703903198242188 ;  /* 0xbe0778e00d147423 */ /* 0x000fe20000010014 */
[----:B------:R-:W-:Y:S01]  /*0540*/  FFMA.FTZ R19, R12, R19, 0.14491446316242218018 ;  /* 0x3e1464750c137423 */ /* 0x000fe20000010013 */
[----:B------:R-:W-:Y:S01]  /*0550*/  FADD R18, -R4, 1 ;  /* 0x3f80000004127421 */ /* 0x000fe20000000100 */
[----:B------:R-:W-:Y:S01]  /*0560*/  FADD R23, -R15, 1 ;  /* 0x3f8000000f177421 */ /* 0x000fe20000000100 */
[----:B------:R-:W-:Y:S01]  /*0570*/  FFMA.FTZ R20, R13, R20, 0.14491446316242218018 ;  /* 0x3e1464750d147423 */ /* 0x000fe20000010014 */
[----:B------:R-:W-:Y:S01]  /*0580*/  FFMA.FTZ R19, R12, R19, -0.16641564667224884033 ;  /* 0xbe2a68dd0c137423 */ /* 0x000fe20000010013 */
[----:B-1----:R-:W-:Y:S01]  /*0590*/  FMUL R14, R16, R17 ;  /* 0x00000011100e7220 */ /* 0x002fe20000400000 */
[----:B------:R-:W-:Y:S01]  /*05a0*/  FADD R17, -R5, 1 ;  /* 0x3f80000005117421 */ /* 0x000fe20000000100 */
[----:B------:R-:W-:Y:S01]  /*05b0*/  FFMA.FTZ R20, R13, R20, -0.16641564667224884033 ;  /* 0xbe2a68dd0d147423 */ /* 0x000fe20000010014 */
[----:B------:R-:W-:Y:S01]  /*05c0*/  FFMA.FTZ R19, R12, R19, 0.19988867640495300293 ;  /* 0x3e4caf9e0c137423 */ /* 0x000fe20000010013 */
[----:B------:R-:W-:Y:S01]  /*05d0*/  FADD R22, -R14, 1 ;  /* 0x3f8000000e167421 */ /* 0x000fe20000000100 */
[----:B------:R-:W-:Y:S01]  /*05e0*/  FMUL R16, R17, 0.75 ;  /* 0x3f40000011107820 */ /* 0x000fe20000400000 */
[----:B------:R-:W-:Y:S01]  /*05f0*/  FFMA.FTZ R20, R13, R20, 0.19988867640495300293 ;  /* 0x3e4caf9e0d147423 */ /* 0x000fe20000010014 */
[----:B------:R-:W-:Y:S01]  /*0600*/  FFMA.FTZ R21, R12, R19, -0.25000196695327758789 ;  /* 0xbe8000420c157423 */ /* 0x000fe20000010013 */
[----:B------:R-:W-:Y:S01]  /*0610*/  FMUL R19, R22, R5 ;  /* 0x0000000516137220 */ /* 0x000fe20000400000 */
[----:B------:R-:W-:Y:S01]  /*0620*/  FFMA R16, R5, 0.25, R16 ;  /* 0x3e80000005107823 */ /* 0x000fe20000000010 */
[C---:B------:R-:W-:Y:S01]  /*0630*/  FFMA.FTZ R20, R13.reuse, R20, -0.25000196695327758789 ;  /* 0xbe8000420d147423 */ /* 0x040fe20000010014 */
[----:B------:R-:W-:Y:S01]  /*0640*/  FMUL R5, R18, 0.75 ;  /* 0x3f40000012057820 */ /* 0x000fe20000400000 */
[----:B------:R-:W-:Y:S01]  /*0650*/  FFMA.FTZ R21, R12, R21, 0.33333510160446166992 ;  /* 0x3eaaaae60c157423 */ /* 0x000fe20000010015 */
[----:B------:R-:W-:Y:S01]  /*0660*/  ISETP.GE.U32.AND P1, PT, R8, 0x7f800000, PT ;  /* 0x7f8000000800780c */ /* 0x000fe20003f26070 */
[----:B------:R-:W-:Y:S01]  /*0670*/  FFMA.FTZ R20, R13, R20, 0.33333510160446166992 ;  /* 0x3eaaaae60d147423 */ /* 0x000fe20000010014 */
[----:B------:R-:W-:Y:S01]  /*0680*/  FFMA R5, R4, 0.25, R5 ;  /* 0x3e80000004057823 */ /* 0x000fe20000000005 */
[----:B------:R-:W-:Y:S01]  /*0690*/  FFMA.FTZ R21, R12, R21, -0.5 ;  /* 0xbf0000000c157423 */ /* 0x000fe20000010015 */
[----:B------:R-:W-:Y:S01]  /*06a0*/  FMUL R4, R23, R4 ;  /* 0x0000000417047220 */ /* 0x000fe20000400000 */
[----:B------:R-:W-:Y:S01]  /*06b0*/  FFMA.FTZ R20, R13, R20, -0.5 ;  /* 0xbf0000000d147423 */ /* 0x000fe20000010014 */
[----:B------:R-:W-:Y:S01]  /*06c0*/  FFMA R19, R14, R17, R19 ;  /* 0x000000110e137223 */ /* 0x000fe20000000013 */
[C---:B------:R-:W-:Y:S01]  /*06d0*/  FMUL R21, R12.reuse, R21 ;  /* 0x000000150c157220 */ /* 0x040fe20000400000 */
[----:B------:R-:W-:Y:S01]  /*06e0*/  FFMA R4, R15, R18, R4 ;  /* 0x000000120f047223 */ /* 0x000fe20000000004 */
[----:B------:R-:W-:Y:S01]  /*06f0*/  FMUL R20, R13, R20 ;  /* 0x000000140d147220 */ /* 0x000fe20000400000 */
[----:B------:R-:W-:Y:S01]  /*0700*/  FMUL R19, R19, R19 ;  /* 0x0000001313137220 */ /* 0x000fe20000400000 */
[----:B------:R-:W-:Y:S01]  /*0710*/  FFMA.FTZ R12, R12, R21, R12 ;  /* 0x000000150c0c7223 */ /* 0x000fe2000001000c */
[----:B------:R-:W-:Y:S01]  /*0720*/  FMUL R4, R4, R4 ;  /* 0x0000000404047220 */ /* 0x000fe20000400000 */
[----:B------:R-:W-:Y:S01]  /*0730*/  FFMA.FTZ R13, R13, R20, R13 ;  /* 0x000000140d0d7223 */ /* 0x000fe2000001000d */
[----:B------:R-:W-:Y:S01]  /*0740*/  FMUL R10, R10, 1.1920928955078125e-07 ;  /* 0x340000000a0a7820 */ /* 0x000fe20000400000 */
[----:B------:R-:W-:Y:S01]  /*0750*/  FMUL R11, R11, 1.1920928955078125e-07 ;  /* 0x340000000b0b7820 */ /* 0x000fe20000400000 */
[----:B------:R-:W-:Y:S01]  /*0760*/  ISETP.GE.U32.AND P3, PT, R9, 0x7f800000, PT ;  /* 0x7f8000000900780c */ /* 0x000fe20003f66070 */
[----:B------:R-:W-:Y:S01]  /*0770*/  FMUL R16, R16, R19 ;  /* 0x0000001310107220 */ /* 0x000fe20000400000 */
[----:B------:R-:W-:Y:S01]  /*0780*/  FMUL R5, R5, R4 ;  /* 0x0000000405057220 */ /* 0x000fe20000400000 */
[----:B------:R-:W-:Y:S01]  /*0790*/  FFMA.FTZ R10, R10, 0.69314718246459960938, R13 ;  /* 0x3f3172180a0a7823 */ /* 0x000fe2000001000d */
[----:B------:R-:W-:Y:S01]  /*07a0*/  FFMA.FTZ R11, R11, 0.69314718246459960938, R12 ;  /* 0x3f3172180b0b7823 */ /* 0x000fe2000001000c */
[----:B------:R-:W-:Y:S08]  /*07b0*/  @!P1 BRA `(.L_x_1) ;  /* 0x0000000000149947 */ /* 0x000ff00003800000 */
[C---:B------:R-:W-:Y:S02]  /*07c0*/  ISETP.GE.AND P1, PT, R8.reuse, -0x407fffff, PT ;  /* 0xbf8000010800780c */ /* 0x040fe40003f26270 */
[----:B------:R-:W-:-:S11]  /*07d0*/  FSETP.NEU.AND P2, PT, R8, RZ, PT ;  /* 0x000000ff0800720b */ /* 0x000fd60003f4d000 */
[----:B------:R-:W-:-:S05]  /*07e0*/  @P1 MOV R13, 0x7f800000 ;  /* 0x7f800000000d1802 */ /* 0x000fca0000000f00 */
[----:B------:R-:W-:-:S05]  /*07f0*/  @P1 FFMA.FTZ R11, R8, R13, +INF ;  /* 0x7f800000080b1423 */ /* 0x000fca000001000d */
[----:B------:R-:W-:-:S07]  /*0800*/  FSEL R11, R11, -RZ, P2 ;  /* 0x800000ff0b0b7208 */ /* 0x000fce0001000000 */
.L_x_1:
[----:B------:R-:W-:Y:S05]  /*0810*/  BSYNC B0 ;  /* 0x0000000000007941 */ /* 0x000fea0003800000 */
.L_x_0:
[----:B------:R-:W-:Y:S04]  /*0820*/  BSSY B0, `(.L_x_2) ;  /* 0x0000007000007945 */ /* 0x000fe80003800000 */
[----:B------:R-:W-:Y:S05]  /*0830*/  @!P3 BRA `(.L_x_3) ;  /* 0x000000000014b947 */ /* 0x000fea0003800000 */
[C---:B------:R-:W-:Y:S02]  /*0840*/  ISETP.GE.AND P1, PT, R9.reuse, -0x407fffff, PT ;  /* 0xbf8000010900780c */ /* 0x040fe40003f26270 */
[----:B------:R-:W-:-:S11]  /*0850*/  FSETP.NEU.AND P2, PT, R9, RZ, PT ;  /* 0x000000ff0900720b */ /* 0x000fd60003f4d000 */
[----:B------:R-:W-:-:S05]  /*0860*/  @P1 MOV R4, 0x7f800000 ;  /* 0x7f80000000041802 */ /* 0x000fca0000000f00 */
[----:B------:R-:W-:-:S05]  /*0870*/  @P1 FFMA.FTZ R10, R9, R4, +INF ;  /* 0x7f800000090a1423 */ /* 0x000fca0000010004 */
[----:B------:R-:W-:-:S07]  /*0880*/  FSEL R10, R10, -RZ, P2 ;  /* 0x800000ff0a0a7208 */ /* 0x000fce0001000000 */
.L_x_3:
[----:B------:R-:W-:Y:S05]  /*0890*/  BSYNC B0 ;  /* 0x0000000000007941 */ /* 0x000fea0003800000 */
.L_x_2:
[----:B------:R-:W-:Y:S01]  /*08a0*/  ULDC.64 UR6, c[0x0][0x228] ;  /* 0x00008a0000067ab9 */ /* 0x000fe20000000a00 */
[----:B------:R-:W-:Y:S01]  /*08b0*/  FADD R6, R6, R11 ;  /* 0x0000000b06067221 */ /* 0x000fe20000000000 */
[----:B------:R-:W-:Y:S01]  /*08c0*/  FADD R7, R7, R10 ;  /* 0x0000000a07077221 */ /* 0x000fe20000000000 */
[----:B------:R-:W-:Y:S02]  /*08d0*/  SHF.R.S32.HI R11, RZ, 0x1f, R0 ;  /* 0x0000001fff0b7819 */ /* 0x000fe40000011400 */
[----:B------:R-:W-:Y:S01]  /*08e0*/  LEA R4, P1, R0, UR6, 0x2 ;  /* 0x0000000600047c11 */ /* 0x000fe2000f8210ff */
[----:B------:R-:W-:Y:S01]  /*08f0*/  FMUL R9, R5, R6 ;  /* 0x0000000605097220 */ /* 0x000fe20000400000 */
[----:B------:R-:W-:Y:S02]  /*0900*/  FMUL R16, R16, R7 ;  /* 0x0000000710107220 */ /* 0x000fe40000400000 */
[----:B------:R-:W-:Y:S01]  /*0910*/  LEA.HI.X R5, R0, UR7, R11, 0x2, P1 ;  /* 0x0000000700057c11 */ /* 0x000fe200088f140b */
[----:B-----5:R-:W-:Y:S01]  /*0920*/  FMUL R2, R9, R2 ;  /* 0x0000000209027220 */ /* 0x020fe20000400000 */
[----:B------:R-:W-:Y:S01]  /*0930*/  FMUL R3, R16, R3 ;  /* 0x0000000310037220 */ /* 0x000fe20000400000 */
[----:B------:R-:W-:Y:S06]  /*0940*/  @P0 EXIT ;  /* 0x000000000000094d */ /* 0x000fec0003800000 */
[----:B------:R-:W-:Y:S01]  /*0950*/  STG.E.64 desc[UR4][R4.64], R2 ;  /* 0x0000000204007986 */ /* 0x000fe2000c101b04 */
[----:B------:R-:W-:Y:S05]  /*0960*/  EXIT ;  /* 0x000000000000794d */ /* 0x000fea0003800000 */
.L_x_4:
[----:B------:R-:W-:-:S00]  /*0970*/  BRA `(.L_x_4) ;  /* 0xfffffffc00fc7947 */ /* 0x000fc0000383ffff */
[----:B------:R-:W-:-:S00]  /*0980*/  NOP ;  /* 0x0000000000007918 */ /* 0x000fc00000000000 */
[----:B------:R-:W-:-:S00]  /*0990*/  NOP ;  /* 0x0000000000007918 */ /* 0x000fc00000000000 */
[----:B------:R-:W-:-:S00]  /*09a0*/  NOP ;  /* 0x0000000000007918 */ /* 0x000fc00000000000 */
[----:B------:R-:W-:-:S00]  /*09b0*/  NOP ;  /* 0x0000000000007918 */ /* 0x000fc00000000000 */
[----:B------:R-:W-:-:S00]  /*09c0*/  NOP ;  /* 0x0000000000007918 */ /* 0x000fc00000000000 */
[----:B------:R-:W-:-:S00]  /*09d0*/  NOP ;  /* 0x0000000000007918 */ /* 0x000fc00000000000 */
[----:B------:R-:W-:-:S00]  /*09e0*/  NOP ;  /* 0x0000000000007918 */ /* 0x000fc00000000000 */
[----:B------:R-:W-:-:S00]  /*09f0*/  NOP ;  /* 0x0000000000007918 */ /* 0x000fc00000000000 */
.L_x_5:


//--------------------- .nv.global.init           --------------------------
	.section	.nv.global.init,"aw",@progbits
.nv.global.init:
	.type		_$_str,@object
	.size		_$_str,(.L_0 - _$_str)
_$_str:
        /*0000*/ 	.byte	0x5f, 0x5f, 0x43, 0x55, 0x44, 0x41, 0x5f, 0x46, 0x54, 0x5a, 0x00
.L_0:


//--------------------- .nv.constant0.triton_poi_fused_abs_add_clamp_exp_log1p_mul_neg_pow_rsub_sigmoid_sub_0 --------------------------
	.section	.nv.constant0.triton_poi_fused_abs_add_clamp_exp_log1p_mul_neg_pow_rsub_sigmoid_sub_0,"a",@progbits
	.sectionflags	@""
	.align	4
.nv.constant0.triton_poi_fused_abs_add_clamp_exp_log1p_mul_neg_pow_rsub_sigmoid_sub_0:
	.zero		564
